//
// Generated by NVIDIA NVVM Compiler
//
// Compiler Build ID: CL-36424714
// Cuda compilation tools, release 13.0, V13.0.88
// Based on NVVM 20.0.0
//

.version 9.0
.target sm_100
.address_size 64

	// .globl	_Z7encryptPcS_iii

.visible .entry _Z7encryptPcS_iii(
	.param .u64 .ptr .align 1 _Z7encryptPcS_iii_param_0,
	.param .u64 .ptr .align 1 _Z7encryptPcS_iii_param_1,
	.param .u32 _Z7encryptPcS_iii_param_2,
	.param .u32 _Z7encryptPcS_iii_param_3,
	.param .u32 _Z7encryptPcS_iii_param_4
)
{
	.reg .pred 	%p<2>;
	.reg .b32 	%r<10>;
	.reg .b64 	%rd<8>;

	ld.param.u64 	%rd1, [_Z7encryptPcS_iii_param_0];
	ld.param.u64 	%rd2, [_Z7encryptPcS_iii_param_1];
	ld.param.u32 	%r2, [_Z7encryptPcS_iii_param_2];
	ld.param.u32 	%r3, [_Z7encryptPcS_iii_param_3];
	ld.param.u32 	%r4, [_Z7encryptPcS_iii_param_4];
	mov.u32 	%r5, %ctaid.x;
	mov.u32 	%r6, %ntid.x;
	mov.u32 	%r7, %tid.x;
	mad.lo.s32 	%r1, %r5, %r6, %r7;
	setp.ge.s32 	%p1, %r1, %r4;
	@%p1 bra 	$L__BB0_2;
	cvta.to.global.u64 	%rd3, %rd1;
	cvta.to.global.u64 	%rd4, %rd2;
	cvt.s64.s32 	%rd5, %r1;
	add.s64 	%rd6, %rd3, %rd5;
	ld.global.u8 	%r8, [%rd6];
	mad.lo.s32 	%r9, %r2, %r8, %r3;
	add.s64 	%rd7, %rd4, %rd5;
	st.global.u8 	[%rd7], %r9;
$L__BB0_2:
	ret;

}
	// .globl	_Z7decryptPcS_iii
.visible .entry _Z7decryptPcS_iii(
	.param .u64 .ptr .align 1 _Z7decryptPcS_iii_param_0,
	.param .u64 .ptr .align 1 _Z7decryptPcS_iii_param_1,
	.param .u32 _Z7decryptPcS_iii_param_2,
	.param .u32 _Z7decryptPcS_iii_param_3,
	.param .u32 _Z7decryptPcS_iii_param_4
)
{
	.reg .pred 	%p<2>;
	.reg .b32 	%r<10>;
	.reg .b64 	%rd<8>;

	ld.param.u64 	%rd1, [_Z7decryptPcS_iii_param_0];
	ld.param.u64 	%rd2, [_Z7decryptPcS_iii_param_1];
	ld.param.u32 	%r2, [_Z7decryptPcS_iii_param_2];
	ld.param.u32 	%r3, [_Z7decryptPcS_iii_param_3];
	ld.param.u32 	%r4, [_Z7decryptPcS_iii_param_4];
	mov.u32 	%r5, %ctaid.x;
	mov.u32 	%r6, %ntid.x;
	mov.u32 	%r7, %tid.x;
	mad.lo.s32 	%r1, %r5, %r6, %r7;
	setp.ge.s32 	%p1, %r1, %r4;
	@%p1 bra 	$L__BB1_2;
	cvta.to.global.u64 	%rd3, %rd1;
	cvta.to.global.u64 	%rd4, %rd2;
	cvt.s64.s32 	%rd5, %r1;
	add.s64 	%rd6, %rd3, %rd5;
	ld.global.u8 	%r8, [%rd6];
	mad.lo.s32 	%r9, %r2, %r8, %r3;
	add.s64 	%rd7, %rd4, %rd5;
	st.global.u8 	[%rd7], %r9;
$L__BB1_2:
	ret;

}
	// .globl	_Z7isMatchPcS_Pii
.visible .entry _Z7isMatchPcS_Pii(
	.param .u64 .ptr .align 1 _Z7isMatchPcS_Pii_param_0,
	.param .u64 .ptr .align 1 _Z7isMatchPcS_Pii_param_1,
	.param .u64 .ptr .align 1 _Z7isMatchPcS_Pii_param_2,
	.param .u32 _Z7isMatchPcS_Pii_param_3
)
{
	.reg .pred 	%p<3>;
	.reg .b16 	%rs<3>;
	.reg .b32 	%r<7>;
	.reg .b64 	%rd<10>;

	ld.param.u64 	%rd1, [_Z7isMatchPcS_Pii_param_0];
	ld.param.u64 	%rd2, [_Z7isMatchPcS_Pii_param_1];
	ld.param.u64 	%rd3, [_Z7isMatchPcS_Pii_param_2];
	ld.param.u32 	%r2, [_Z7isMatchPcS_Pii_param_3];
	mov.u32 	%r3, %ctaid.x;
	mov.u32 	%r4, %ntid.x;
	mov.u32 	%r5, %tid.x;
	mad.lo.s32 	%r1, %r3, %r4, %r5;
	setp.ge.s32 	%p1, %r1, %r2;
	@%p1 bra 	$L__BB2_3;
	cvta.to.global.u64 	%rd4, %rd2;
	cvta.to.global.u64 	%rd5, %rd1;
	cvt.s64.s32 	%rd6, %r1;
	add.s64 	%rd7, %rd4, %rd6;
	ld.global.u8 	%rs1, [%rd7];
	add.s64 	%rd8, %rd5, %rd6;
	ld.global.u8 	%rs2, [%rd8];
	setp.eq.s16 	%p2, %rs1, %rs2;
	@%p2 bra 	$L__BB2_3;
	cvta.to.global.u64 	%rd9, %rd3;
	mov.b32 	%r6, 1;
	st.global.u32 	[%rd9], %r6;
$L__BB2_3:
	ret;

}


// ===== COMPILED SASS (sm_100) =====

	.target	sm_100

	.elftype	@"ET_EXEC"


//--------------------- .note.nv.tkinfo           --------------------------
	.section	.note.nv.tkinfo,"",@"SHT_NOTE"
	.sectionflags	@"SHF_NOTE_NV_TKINFO"
	.tkinfo
        /*0018*/ 	.word	0x00000002
        /*0030*/ 	.string	""
        /*0030*/ 	.string	"ptxas"
        /*0030*/ 	.string	"Cuda compilation tools, release 13.0, V13.0.88"
        /*0030*/ 	.string	"Build cuda_13.0.r13.0/compiler.36424714_0"
        /*0030*/ 	.string	"-arch sm_100 -m 64 "



//--------------------- .note.nv.cuinfo           --------------------------
	.section	.note.nv.cuinfo,"",@"SHT_NOTE"
	.sectionflags	@"SHF_NOTE_NV_CUINFO"
        /*0018*/ 	.short	0x0002
        /*001a*/ 	.short	0x0064
        /*001c*/ 	.short	0x0082
	.zero		2


//--------------------- .nv.info                  --------------------------
	.section	.nv.info,"",@"SHT_CUDA_INFO"
	.align	4


	//----- nvinfo : EIATTR_REGCOUNT
	.align		4
        /*0000*/ 	.byte	0x04, 0x2f
        /*0002*/ 	.short	(.L_1 - .L_0)
	.align		4
.L_0:
        /*0004*/ 	.word	index@(_Z7encryptPcS_iii)
        /*0008*/ 	.word	0x0000000a


	//----- nvinfo : EIATTR_FRAME_SIZE
	.align		4
.L_1:
        /*000c*/ 	.byte	0x04, 0x11
        /*000e*/ 	.short	(.L_3 - .L_2)
	.align		4
.L_2:
        /*0010*/ 	.word	index@(_Z7encryptPcS_iii)
        /*0014*/ 	.word	0x00000000


	//----- nvinfo : EIATTR_REGCOUNT
	.align		4
.L_3:
        /*0018*/ 	.byte	0x04, 0x2f
        /*001a*/ 	.short	(.L_5 - .L_4)
	.align		4
.L_4:
        /*001c*/ 	.word	index@(_Z7decryptPcS_iii)
        /*0020*/ 	.word	0x0000000a


	//----- nvinfo : EIATTR_FRAME_SIZE
	.align		4
.L_5:
        /*0024*/ 	.byte	0x04, 0x11
        /*0026*/ 	.short	(.L_7 - .L_6)
	.align		4
.L_6:
        /*0028*/ 	.word	index@(_Z7decryptPcS_iii)
        /*002c*/ 	.word	0x00000000


	//----- nvinfo : EIATTR_REGCOUNT
	.align		4
.L_7:
        /*0030*/ 	.byte	0x04, 0x2f
        /*0032*/ 	.short	(.L_9 - .L_8)
	.align		4
.L_8:
        /*0034*/ 	.word	index@(_Z7isMatchPcS_Pii)
        /*0038*/ 	.word	0x00000008


	//----- nvinfo : EIATTR_FRAME_SIZE
	.align		4
.L_9:
        /*003c*/ 	.byte	0x04, 0x11
        /*003e*/ 	.short	(.L_11 - .L_10)
	.align		4
.L_10:
        /*0040*/ 	.word	index@(_Z7isMatchPcS_Pii)
        /*0044*/ 	.word	0x00000000


	//----- nvinfo : EIATTR_MIN_STACK_SIZE
	.align		4
.L_11:
        /*0048*/ 	.byte	0x04, 0x12
        /*004a*/ 	.short	(.L_13 - .L_12)
	.align		4
.L_12:
        /*004c*/ 	.word	index@(_Z7isMatchPcS_Pii)
        /*0050*/ 	.word	0x00000000


	//----- nvinfo : EIATTR_MIN_STACK_SIZE
	.align		4
.L_13:
        /*0054*/ 	.byte	0x04, 0x12
        /*0056*/ 	.short	(.L_15 - .L_14)
	.align		4
.L_14:
        /*0058*/ 	.word	index@(_Z7decryptPcS_iii)
        /*005c*/ 	.word	0x00000000


	//----- nvinfo : EIATTR_MIN_STACK_SIZE
	.align		4
.L_15:
        /*0060*/ 	.byte	0x04, 0x12
        /*0062*/ 	.short	(.L_17 - .L_16)
	.align		4
.L_16:
        /*0064*/ 	.word	index@(_Z7encryptPcS_iii)
        /*0068*/ 	.word	0x00000000
.L_17:


//--------------------- .nv.compat                --------------------------
	.section	.nv.compat,"",@"SHT_CUDA_COMPAT_INFO"
	.align	4
        /*0000*/ 	.byte	0x02, 0x09, 0x00, 0x00, 0x02, 0x02, 0x01, 0x00, 0x02, 0x05, 0x05, 0x00, 0x03, 0x07, 0x01, 0x01
        /*0010*/ 	.byte	0x02, 0x03, 0x00, 0x00, 0x02, 0x06, 0x01, 0x00, 0x04, 0x0b, 0x08, 0x00, 0x09, 0x00, 0x00, 0x00
        /*0020*/ 	.byte	0x00, 0x00, 0x00, 0x00


//--------------------- .nv.info._Z7isMatchPcS_Pii --------------------------
	.section	.nv.info._Z7isMatchPcS_Pii,"",@"SHT_CUDA_INFO"
	.sectionflags	@""
	.align	4


	//----- nvinfo : EIATTR_CUDA_API_VERSION
	.align		4
        /*0000*/ 	.byte	0x04, 0x37
        /*0002*/ 	.short	(.L_19 - .L_18)
.L_18:
        /*0004*/ 	.word	0x00000082


	//----- nvinfo : EIATTR_KPARAM_INFO
	.align		4
.L_19:
        /*0008*/ 	.byte	0x04, 0x17
        /*000a*/ 	.short	(.L_21 - .L_20)
.L_20:
        /*000c*/ 	.word	0x00000000
        /*0010*/ 	.short	0x0003
        /*0012*/ 	.short	0x0018
        /*0014*/ 	.byte	0x00, 0xf0, 0x11, 0x00


	//----- nvinfo : EIATTR_KPARAM_INFO
	.align		4
.L_21:
        /*0018*/ 	.byte	0x04, 0x17
        /*001a*/ 	.short	(.L_23 - .L_22)
.L_22:
        /*001c*/ 	.word	0x00000000
        /*0020*/ 	.short	0x0002
        /*0022*/ 	.short	0x0010
        /*0024*/ 	.byte	0x00, 0xf5, 0x21, 0x00


	//----- nvinfo : EIATTR_KPARAM_INFO
	.align		4
.L_23:
        /*0028*/ 	.byte	0x04, 0x17
        /*002a*/ 	.short	(.L_25 - .L_24)
.L_24:
        /*002c*/ 	.word	0x00000000
        /*0030*/ 	.short	0x0001
        /*0032*/ 	.short	0x0008
        /*0034*/ 	.byte	0x00, 0xf5, 0x21, 0x00


	//----- nvinfo : EIATTR_KPARAM_INFO
	.align		4
.L_25:
        /*0038*/ 	.byte	0x04, 0x17
        /*003a*/ 	.short	(.L_27 - .L_26)
.L_26:
        /*003c*/ 	.word	0x00000000
        /*0040*/ 	.short	0x0000
        /*0042*/ 	.short	0x0000
        /*0044*/ 	.byte	0x00, 0xf5, 0x21, 0x00


	//----- nvinfo : EIATTR_SPARSE_MMA_MASK
	.align		4
.L_27:
        /*0048*/ 	.byte	0x03, 0x50
        /*004a*/ 	.short	0x0000


	//----- nvinfo : EIATTR_MAXREG_COUNT
	.align		4
        /*004c*/ 	.byte	0x03, 0x1b
        /*004e*/ 	.short	0x00ff


	//----- nvinfo : EIATTR_MERCURY_ISA_VERSION
	.align		4
        /*0050*/ 	.byte	0x03, 0x5f
        /*0052*/ 	.short	0x0101


	//----- nvinfo : EIATTR_VRC_CTA_INIT_COUNT
	.align		4
        /*0054*/ 	.byte	0x02, 0x4a
	.zero		1
	.zero		1


	//----- nvinfo : EIATTR_EXIT_INSTR_OFFSETS
	.align		4
        /*0058*/ 	.byte	0x04, 0x1c
        /*005a*/ 	.short	(.L_29 - .L_28)


	//   ....[0]....
.L_28:
        /*005c*/ 	.word	0x00000070


	//   ....[1]....
        /*0060*/ 	.word	0x00000120


	//   ....[2]....
        /*0064*/ 	.word	0x00000160


	//----- nvinfo : EIATTR_CBANK_PARAM_SIZE
	.align		4
.L_29:
        /*0068*/ 	.byte	0x03, 0x19
        /*006a*/ 	.short	0x001c


	//----- nvinfo : EIATTR_PARAM_CBANK
	.align		4
        /*006c*/ 	.byte	0x04, 0x0a
        /*006e*/ 	.short	(.L_31 - .L_30)
	.align		4
.L_30:
        /*0070*/ 	.word	index@(.nv.constant0._Z7isMatchPcS_Pii)
        /*0074*/ 	.short	0x0380
        /*0076*/ 	.short	0x001c


	//----- nvinfo : EIATTR_SW_WAR
	.align		4
.L_31:
        /*0078*/ 	.byte	0x04, 0x36
        /*007a*/ 	.short	(.L_33 - .L_32)
.L_32:
        /*007c*/ 	.word	0x00000008
.L_33:


//--------------------- .nv.info._Z7decryptPcS_iii --------------------------
	.section	.nv.info._Z7decryptPcS_iii,"",@"SHT_CUDA_INFO"
	.sectionflags	@""
	.align	4


	//----- nvinfo : EIATTR_CUDA_API_VERSION
	.align		4
        /*0000*/ 	.byte	0x04, 0x37
        /*0002*/ 	.short	(.L_35 - .L_34)
.L_34:
        /*0004*/ 	.word	0x00000082


	//----- nvinfo : EIATTR_KPARAM_INFO
	.align		4
.L_35:
        /*0008*/ 	.byte	0x04, 0x17
        /*000a*/ 	.short	(.L_37 - .L_36)
.L_36:
        /*000c*/ 	.word	0x00000000
        /*0010*/ 	.short	0x0004
        /*0012*/ 	.short	0x0018
        /*0014*/ 	.byte	0x00, 0xf0, 0x11, 0x00


	//----- nvinfo : EIATTR_KPARAM_INFO
	.align		4
.L_37:
        /*0018*/ 	.byte	0x04, 0x17
        /*001a*/ 	.short	(.L_39 - .L_38)
.L_38:
        /*001c*/ 	.word	0x00000000
        /*0020*/ 	.short	0x0003
        /*0022*/ 	.short	0x0014
        /*0024*/ 	.byte	0x00, 0xf0, 0x11, 0x00


	//----- nvinfo : EIATTR_KPARAM_INFO
	.align		4
.L_39:
        /*0028*/ 	.byte	0x04, 0x17
        /*002a*/ 	.short	(.L_41 - .L_40)
.L_40:
        /*002c*/ 	.word	0x00000000
        /*0030*/ 	.short	0x0002
        /*0032*/ 	.short	0x0010
        /*0034*/ 	.byte	0x00, 0xf0, 0x11, 0x00


	//----- nvinfo : EIATTR_KPARAM_INFO
	.align		4
.L_41:
        /*0038*/ 	.byte	0x04, 0x17
        /*003a*/ 	.short	(.L_43 - .L_42)
.L_42:
        /*003c*/ 	.word	0x00000000
        /*0040*/ 	.short	0x0001
        /*0042*/ 	.short	0x0008
        /*0044*/ 	.byte	0x00, 0xf5, 0x21, 0x00


	//----- nvinfo : EIATTR_KPARAM_INFO
	.align		4
.L_43:
        /*0048*/ 	.byte	0x04, 0x17
        /*004a*/ 	.short	(.L_45 - .L_44)
.L_44:
        /*004c*/ 	.word	0x00000000
        /*0050*/ 	.short	0x0000
        /*0052*/ 	.short	0x0000
        /*0054*/ 	.byte	0x00, 0xf5, 0x21, 0x00


	//----- nvinfo : EIATTR_SPARSE_MMA_MASK
	.align		4
.L_45:
        /*0058*/ 	.byte	0x03, 0x50
        /*005a*/ 	.short	0x0000


	//----- nvinfo : EIATTR_MAXREG_COUNT
	.align		4
        /*005c*/ 	.byte	0x03, 0x1b
        /*005e*/ 	.short	0x00ff


	//----- nvinfo : EIATTR_MERCURY_ISA_VERSION
	.align		4
        /*0060*/ 	.byte	0x03, 0x5f
        /*0062*/ 	.short	0x0101


	//----- nvinfo : EIATTR_VRC_CTA_INIT_COUNT
	.align		4
        /*0064*/ 	.byte	0x02, 0x4a
	.zero		1
	.zero		1


	//----- nvinfo : EIATTR_EXIT_INSTR_OFFSETS
	.align		4
        /*0068*/ 	.byte	0x04, 0x1c
        /*006a*/ 	.short	(.L_47 - .L_46)


	//   ....[0]....
.L_46:
        /*006c*/ 	.word	0x00000070


	//   ....[1]....
        /*0070*/ 	.word	0x00000130


	//----- nvinfo : EIATTR_CBANK_PARAM_SIZE
	.align		4
.L_47:
        /*0074*/ 	.byte	0x03, 0x19
        /*0076*/ 	.short	0x001c


	//----- nvinfo : EIATTR_PARAM_CBANK
	.align		4
        /*0078*/ 	.byte	0x04, 0x0a
        /*007a*/ 	.short	(.L_49 - .L_48)
	.align		4
.L_48:
        /*007c*/ 	.word	index@(.nv.constant0._Z7decryptPcS_iii)
        /*0080*/ 	.short	0x0380
        /*0082*/ 	.short	0x001c


	//----- nvinfo : EIATTR_SW_WAR
	.align		4
.L_49:
        /*0084*/ 	.byte	0x04, 0x36
        /*0086*/ 	.short	(.L_51 - .L_50)
.L_50:
        /*0088*/ 	.word	0x00000008
.L_51:


//--------------------- .nv.info._Z7encryptPcS_iii --------------------------
	.section	.nv.info._Z7encryptPcS_iii,"",@"SHT_CUDA_INFO"
	.sectionflags	@""
	.align	4


	//----- nvinfo : EIATTR_CUDA_API_VERSION
	.align		4
        /*0000*/ 	.byte	0x04, 0x37
        /*0002*/ 	.short	(.L_53 - .L_52)
.L_52:
        /*0004*/ 	.word	0x00000082


	//----- nvinfo : EIATTR_KPARAM_INFO
	.align		4
.L_53:
        /*0008*/ 	.byte	0x04, 0x17
        /*000a*/ 	.short	(.L_55 - .L_54)
.L_54:
        /*000c*/ 	.word	0x00000000
        /*0010*/ 	.short	0x0004
        /*0012*/ 	.short	0x0018
        /*0014*/ 	.byte	0x00, 0xf0, 0x11, 0x00


	//----- nvinfo : EIATTR_KPARAM_INFO
	.align		4
.L_55:
        /*0018*/ 	.byte	0x04, 0x17
        /*001a*/ 	.short	(.L_57 - .L_56)
.L_56:
        /*001c*/ 	.word	0x00000000
        /*0020*/ 	.short	0x0003
        /*0022*/ 	.short	0x0014
        /*0024*/ 	.byte	0x00, 0xf0, 0x11, 0x00


	//----- nvinfo : EIATTR_KPARAM_INFO
	.align		4
.L_57:
        /*0028*/ 	.byte	0x04, 0x17
        /*002a*/ 	.short	(.L_59 - .L_58)
.L_58:
        /*002c*/ 	.word	0x00000000
        /*0030*/ 	.short	0x0002
        /*0032*/ 	.short	0x0010
        /*0034*/ 	.byte	0x00, 0xf0, 0x11, 0x00


	//----- nvinfo : EIATTR_KPARAM_INFO
	.align		4
.L_59:
        /*0038*/ 	.byte	0x04, 0x17
        /*003a*/ 	.short	(.L_61 - .L_60)
.L_60:
        /*003c*/ 	.word	0x00000000
        /*0040*/ 	.short	0x0001
        /*0042*/ 	.short	0x0008
        /*0044*/ 	.byte	0x00, 0xf5, 0x21, 0x00


	//----- nvinfo : EIATTR_KPARAM_INFO
	.align		4
.L_61:
        /*0048*/ 	.byte	0x04, 0x17
        /*004a*/ 	.short	(.L_63 - .L_62)
.L_62:
        /*004c*/ 	.word	0x00000000
        /*0050*/ 	.short	0x0000
        /*0052*/ 	.short	0x0000
        /*0054*/ 	.byte	0x00, 0xf5, 0x21, 0x00


	//----- nvinfo : EIATTR_SPARSE_MMA_MASK
	.align		4
.L_63:
        /*0058*/ 	.byte	0x03, 0x50
        /*005a*/ 	.short	0x0000


	//----- nvinfo : EIATTR_MAXREG_COUNT
	.align		4
        /*005c*/ 	.byte	0x03, 0x1b
        /*005e*/ 	.short	0x00ff


	//----- nvinfo : EIATTR_MERCURY_ISA_VERSION
	.align		4
        /*0060*/ 	.byte	0x03, 0x5f
        /*0062*/ 	.short	0x0101


	//----- nvinfo : EIATTR_VRC_CTA_INIT_COUNT
	.align		4
        /*0064*/ 	.byte	0x02, 0x4a
	.zero		1
	.zero		1


	//----- nvinfo : EIATTR_EXIT_INSTR_OFFSETS
	.align		4
        /*0068*/ 	.byte	0x04, 0x1c
        /*006a*/ 	.short	(.L_65 - .L_64)


	//   ....[0]....
.L_64:
        /*006c*/ 	.word	0x00000070


	//   ....[1]....
        /*0070*/ 	.word	0x00000130


	//----- nvinfo : EIATTR_CBANK_PARAM_SIZE
	.align		4
.L_65:
        /*0074*/ 	.byte	0x03, 0x19
        /*0076*/ 	.short	0x001c


	//----- nvinfo : EIATTR_PARAM_CBANK
	.align		4
        /*0078*/ 	.byte	0x04, 0x0a
        /*007a*/ 	.short	(.L_67 - .L_66)
	.align		4
.L_66:
        /*007c*/ 	.word	index@(.nv.constant0._Z7encryptPcS_iii)
        /*0080*/ 	.short	0x0380
        /*0082*/ 	.short	0x001c


	//----- nvinfo : EIATTR_SW_WAR
	.align		4
.L_67:
        /*0084*/ 	.byte	0x04, 0x36
        /*0086*/ 	.short	(.L_69 - .L_68)
.L_68:
        /*0088*/ 	.word	0x00000008
.L_69:


//--------------------- .nv.callgraph             --------------------------
	.section	.nv.callgraph,"",@"SHT_CUDA_CALLGRAPH"
	.align	4
	.sectionentsize	8
	.align		4
        /*0000*/ 	.word	0x00000000
	.align		4
        /*0004*/ 	.word	0xffffffff
	.align		4
        /*0008*/ 	.word	0x00000000
	.align		4
        /*000c*/ 	.word	0xfffffffe
	.align		4
        /*0010*/ 	.word	0x00000000
	.align		4
        /*0014*/ 	.word	0xfffffffd
	.align		4
        /*0018*/ 	.word	0x00000000
	.align		4
        /*001c*/ 	.word	0xfffffffc


//--------------------- .text._Z7isMatchPcS_Pii   --------------------------
	.section	.text._Z7isMatchPcS_Pii,"ax",@progbits
	.align	128
        .global         _Z7isMatchPcS_Pii
        .type           _Z7isMatchPcS_Pii,@function
        .size           _Z7isMatchPcS_Pii,(.L_x_3 - _Z7isMatchPcS_Pii)
        .other          _Z7isMatchPcS_Pii,@"STO_CUDA_ENTRY STV_DEFAULT"
_Z7isMatchPcS_Pii:
.text._Z7isMatchPcS_Pii:
[----:B------:R-:W-:Y:S01]  /*0000*/  LDC R1, c[0x0][0x37c] ;  /* 0x0000df00ff017b82 */ /* 0x000fe20000000800 */
[----:B------:R-:W0:Y:S07]  /*0010*/  S2R R3, SR_TID.X ;  /* 0x0000000000037919 */ /* 0x000e2e0000002100 */
[----:B------:R-:W0:Y:S01]  /*0020*/  S2UR UR4, SR_CTAID.X ;  /* 0x00000000000479c3 */ /* 0x000e220000002500 */
[----:B------:R-:W1:Y:S07]  /*0030*/  LDCU UR5, c[0x0][0x398] ;  /* 0x00007300ff0577ac */ /* 0x000e6e0008000800 */
[----:B------:R-:W0:Y:S02]  /*0040*/  LDC R4, c[0x0][0x360] ;  /* 0x0000d800ff047b82 */ /* 0x000e240000000800 */
[----:B0-----:R-:W-:-:S05]  /*0050*/  IMAD R4, R4, UR4, R3 ;  /* 0x0000000404047c24 */ /* 0x001fca000f8e0203 */
[----:B-1----:R-:W-:-:S13]  /*0060*/  ISETP.GE.AND P0, PT, R4, UR5, PT ;  /* 0x0000000504007c0c */ /* 0x002fda000bf06270 */
[----:B------:R-:W-:Y:S05]  /*0070*/  @P0 EXIT ;  /* 0x000000000000094d */ /* 0x000fea0003800000 */
[----:B------:R-:W0:Y:S01]  /*0080*/  LDCU.128 UR8, c[0x0][0x380] ;  /* 0x00007000ff0877ac */ /* 0x000e220008000c00 */
[----:B------:R-:W-:Y:S01]  /*0090*/  SHF.R.S32.HI R0, RZ, 0x1f, R4 ;  /* 0x0000001fff007819 */ /* 0x000fe20000011404 */
[----:B------:R-:W1:Y:S01]  /*00a0*/  LDCU.64 UR4, c[0x0][0x358] ;  /* 0x00006b00ff0477ac */ /* 0x000e620008000a00 */
[C---:B0-----:R-:W-:Y:S02]  /*00b0*/  IADD3 R2, P0, PT, R4.reuse, UR10, RZ ;  /* 0x0000000a04027c10 */ /* 0x041fe4000ff1e0ff */
[----:B------:R-:W-:Y:S02]  /*00c0*/  IADD3 R4, P1, PT, R4, UR8, RZ ;  /* 0x0000000804047c10 */ /* 0x000fe4000ff3e0ff */
[C---:B------:R-:W-:Y:S02]  /*00d0*/  IADD3.X R3, PT, PT, R0.reuse, UR11, RZ, P0, !PT ;  /* 0x0000000b00037c10 */ /* 0x040fe400087fe4ff */
[----:B------:R-:W-:-:S03]  /*00e0*/  IADD3.X R5, PT, PT, R0, UR9, RZ, P1, !PT ;  /* 0x0000000900057c10 */ /* 0x000fc60008ffe4ff */
[----:B-1----:R-:W2:Y:S04]  /*00f0*/  LDG.E.U8 R2, desc[UR4][R2.64] ;  /* 0x0000000402027981 */ /* 0x002ea8000c1e1100 */
[----:B------:R-:W2:Y:S02]  /*0100*/  LDG.E.U8 R5, desc[UR4][R4.64] ;  /* 0x0000000404057981 */ /* 0x000ea4000c1e1100 */
[----:B--2---:R-:W-:-:S13]  /*0110*/  ISETP.NE.AND P0, PT, R2, R5, PT ;  /* 0x000000050200720c */ /* 0x004fda0003f05270 */
[----:B------:R-:W-:Y:S05]  /*0120*/  @!P0 EXIT ;  /* 0x000000000000894d */ /* 0x000fea0003800000 */
[----:B------:R-:W0:Y:S01]  /*0130*/  LDC.64 R2, c[0x0][0x390] ;  /* 0x0000e400ff027b82 */ /* 0x000e220000000a00 */
[----:B------:R-:W-:-:S05]  /*0140*/  IMAD.MOV.U32 R5, RZ, RZ, 0x1 ;  /* 0x00000001ff057424 */ /* 0x000fca00078e00ff */
[----:B0-----:R-:W-:Y:S01]  /*0150*/  STG.E desc[UR4][R2.64], R5 ;  /* 0x0000000502007986 */ /* 0x001fe2000c101904 */
[----:B------:R-:W-:Y:S05]  /*0160*/  EXIT ;  /* 0x000000000000794d */ /* 0x000fea0003800000 */
.L_x_0:
[----:B------:R-:W-:-:S00]  /*0170*/  BRA `(.L_x_0) ;  /* 0xfffffffc00fc7947 */ /* 0x000fc0000383ffff */
[----:B------:R-:W-:-:S00]  /*0180*/  NOP ;  /* 0x0000000000007918 */ /* 0x000fc00000000000 */
[----:B------:R-:W-:-:S00]  /*0190*/  NOP ;  /* 0x0000000000007918 */ /* 0x000fc00000000000 */
[----:B------:R-:W-:-:S00]  /*01a0*/  NOP ;  /* 0x0000000000007918 */ /* 0x000fc00000000000 */
[----:B------:R-:W-:-:S00]  /*01b0*/  NOP ;  /* 0x0000000000007918 */ /* 0x000fc00000000000 */
[----:B------:R-:W-:-:S00]  /*01c0*/  NOP ;  /* 0x0000000000007918 */ /* 0x000fc00000000000 */
[----:B------:R-:W-:-:S00]  /*01d0*/  NOP ;  /* 0x0000000000007918 */ /* 0x000fc00000000000 */
[----:B------:R-:W-:-:S00]  /*01e0*/  NOP ;  /* 0x0000000000007918 */ /* 0x000fc00000000000 */
[----:B------:R-:W-:-:S00]  /*01f0*/  NOP ;  /* 0x0000000000007918 */ /* 0x000fc00000000000 */
.L_x_3:


//--------------------- .text._Z7decryptPcS_iii   --------------------------
	.section	.text._Z7decryptPcS_iii,"ax",@progbits
	.align	128
        .global         _Z7decryptPcS_iii
        .type           _Z7decryptPcS_iii,@function
        .size           _Z7decryptPcS_iii,(.L_x_4 - _Z7decryptPcS_iii)
        .other          _Z7decryptPcS_iii,@"STO_CUDA_ENTRY STV_DEFAULT"
_Z7decryptPcS_iii:
.text._Z7decryptPcS_iii:
        /* <DEDUP_REMOVED lines=10> */
[----:B------:R-:W1:Y:S01]  /*00a0*/  LDC.64 R6, c[0x0][0x390] ;  /* 0x0000e400ff067b82 */ /* 0x000e620000000a00 */
[----:B------:R-:W2:Y:S01]  /*00b0*/  LDCU.64 UR4, c[0x0][0x358] ;  /* 0x00006b00ff0477ac */ /* 0x000ea20008000a00 */
[----:B0-----:R-:W-:-:S04]  /*00c0*/  IADD3 R2, P0, PT, R4, UR8, RZ ;  /* 0x0000000804027c10 */ /* 0x001fc8000ff1e0ff */
[----:B------:R-:W-:-:S05]  /*00d0*/  IADD3.X R3, PT, PT, R0, UR9, RZ, P0, !PT ;  /* 0x0000000900037c10 */ /* 0x000fca00087fe4ff */
[----:B--2---:R-:W1:Y:S01]  /*00e0*/  LDG.E.U8 R2, desc[UR4][R2.64] ;  /* 0x0000000402027981 */ /* 0x004e62000c1e1100 */
[----:B------:R-:W-:-:S04]  /*00f0*/  IADD3 R4, P0, PT, R4, UR10, RZ ;  /* 0x0000000a04047c10 */ /* 0x000fc8000ff1e0ff */
[----:B------:R-:W-:Y:S01]  /*0100*/  IADD3.X R5, PT, PT, R0, UR11, RZ, P0, !PT ;  /* 0x0000000b00057c10 */ /* 0x000fe200087fe4ff */
[----:B-1----:R-:W-:-:S05]  /*0110*/  IMAD R7, R2, R6, R7 ;  /* 0x0000000602077224 */ /* 0x002fca00078e0207 */
[----:B------:R-:W-:Y:S01]  /*0120*/  STG.E.U8 desc[UR4][R4.64], R7 ;  /* 0x0000000704007986 */ /* 0x000fe2000c101104 */
[----:B------:R-:W-:Y:S05]  /*0130*/  EXIT ;  /* 0x000000000000794d */ /* 0x000fea0003800000 */
.L_x_1:
        /* <DEDUP_REMOVED lines=12> */
.L_x_4:


//--------------------- .text._Z7encryptPcS_iii   --------------------------
	.section	.text._Z7encryptPcS_iii,"ax",@progbits
	.align	128
        .global         _Z7encryptPcS_iii
        .type           _Z7encryptPcS_iii,@function
        .size           _Z7encryptPcS_iii,(.L_x_5 - _Z7encryptPcS_iii)
        .other          _Z7encryptPcS_iii,@"STO_CUDA_ENTRY STV_DEFAULT"
_Z7encryptPcS_iii:
.text._Z7encryptPcS_iii:
        /* <DEDUP_REMOVED lines=20> */
.L_x_2:
        /* <DEDUP_REMOVED lines=12> */
.L_x_5:


//--------------------- .nv.shared.reserved.0     --------------------------
	.section	.nv.shared.reserved.0,"aw",@nobits
	.weak		__nv_reservedSMEM_offset_0_alias
	.size		__nv_reservedSMEM_offset_0_alias, 0, 64
	.other		__nv_reservedSMEM_offset_0_alias,@"STO_CUDA_RESERVED_SHARED STV_DEFAULT"
__nv_reservedSMEM_offset_0_alias:
	.zero		0
	.zero		64


//--------------------- .nv.constant0._Z7isMatchPcS_Pii --------------------------
	.section	.nv.constant0._Z7isMatchPcS_Pii,"a",@progbits
	.sectionflags	@""
	.align	4
.nv.constant0._Z7isMatchPcS_Pii:
	.zero		924


//--------------------- .nv.constant0._Z7decryptPcS_iii --------------------------
	.section	.nv.constant0._Z7decryptPcS_iii,"a",@progbits
	.sectionflags	@""
	.align	4
.nv.constant0._Z7decryptPcS_iii:
	.zero		924


//--------------------- .nv.constant0._Z7encryptPcS_iii --------------------------
	.section	.nv.constant0._Z7encryptPcS_iii,"a",@progbits
	.sectionflags	@""
	.align	4
.nv.constant0._Z7encryptPcS_iii:
	.zero		924


//--------------------- SYMBOLS --------------------------

	.type		.nv.reservedSmem.offset0,@object
	.size		.nv.reservedSmem.offset0,0x4
